//
// Generated by NVIDIA NVVM Compiler
//
// Compiler Build ID: CL-36424714
// Cuda compilation tools, release 13.0, V13.0.88
// Based on NVVM 20.0.0
//

.version 9.0
.target sm_100
.address_size 64

	// .globl	_Z15ahoSearchKernelPKcPKiS2_iPi
.global .align 4 .b8 d_children[4194304];
.global .align 4 .b8 d_fail[32768];
.global .align 8 .b8 d_maskLow[65536];
.global .align 8 .b8 d_maskHigh[65536];
.global .align 4 .b8 d_patternWeights[1024];

.visible .entry _Z15ahoSearchKernelPKcPKiS2_iPi(
	.param .u64 .ptr .align 1 _Z15ahoSearchKernelPKcPKiS2_iPi_param_0,
	.param .u64 .ptr .align 1 _Z15ahoSearchKernelPKcPKiS2_iPi_param_1,
	.param .u64 .ptr .align 1 _Z15ahoSearchKernelPKcPKiS2_iPi_param_2,
	.param .u32 _Z15ahoSearchKernelPKcPKiS2_iPi_param_3,
	.param .u64 .ptr .align 1 _Z15ahoSearchKernelPKcPKiS2_iPi_param_4
)
{
	.reg .pred 	%p<18>;
	.reg .b16 	%rs<2>;
	.reg .b32 	%r<51>;
	.reg .b64 	%rd<69>;

	ld.param.u64 	%rd17, [_Z15ahoSearchKernelPKcPKiS2_iPi_param_0];
	ld.param.u64 	%rd18, [_Z15ahoSearchKernelPKcPKiS2_iPi_param_1];
	ld.param.u64 	%rd19, [_Z15ahoSearchKernelPKcPKiS2_iPi_param_2];
	ld.param.u32 	%r24, [_Z15ahoSearchKernelPKcPKiS2_iPi_param_3];
	ld.param.u64 	%rd20, [_Z15ahoSearchKernelPKcPKiS2_iPi_param_4];
	mov.u32 	%r25, %ctaid.x;
	mov.u32 	%r26, %ntid.x;
	mov.u32 	%r27, %tid.x;
	mad.lo.s32 	%r1, %r25, %r26, %r27;
	setp.ge.s32 	%p4, %r1, %r24;
	@%p4 bra 	$L__BB0_13;
	cvta.to.global.u64 	%rd21, %rd18;
	cvta.to.global.u64 	%rd22, %rd19;
	mul.wide.s32 	%rd23, %r1, 4;
	add.s64 	%rd24, %rd21, %rd23;
	ld.global.nc.u32 	%r2, [%rd24];
	add.s64 	%rd25, %rd22, %rd23;
	ld.global.nc.u32 	%r3, [%rd25];
	setp.lt.s32 	%p5, %r3, 1;
	mov.b32 	%r45, 0;
	@%p5 bra 	$L__BB0_12;
	cvta.to.global.u64 	%rd1, %rd17;
	cvt.s64.s32 	%rd2, %r2;
	mov.b64 	%rd68, 0;
	mov.b32 	%r39, 0;
	mov.u32 	%r45, %r39;
	mov.u64 	%rd67, %rd68;
	mov.u32 	%r42, %r39;
$L__BB0_3:
	cvt.u64.u32 	%rd27, %r39;
	add.s64 	%rd28, %rd27, %rd2;
	add.s64 	%rd29, %rd1, %rd28;
	ld.global.nc.u8 	%rs1, [%rd29];
	cvt.s32.s8 	%r7, %rs1;
	setp.lt.s32 	%p6, %r7, 0;
	mov.b32 	%r48, 0;
	@%p6 bra 	$L__BB0_11;
	shl.b32 	%r31, %r42, 7;
	add.s32 	%r32, %r31, %r7;
	mul.wide.s32 	%rd30, %r32, 4;
	mov.u64 	%rd31, d_children;
	add.s64 	%rd32, %rd31, %rd30;
	ld.global.nc.u32 	%r43, [%rd32];
	setp.eq.s32 	%p17, %r43, -1;
	setp.ne.s32 	%p7, %r43, -1;
	setp.eq.s32 	%p8, %r42, 0;
	or.pred  	%p9, %p8, %p7;
	@%p9 bra 	$L__BB0_6;
$L__BB0_5:
	mul.wide.s32 	%rd33, %r42, 4;
	mov.u64 	%rd34, d_fail;
	add.s64 	%rd35, %rd34, %rd33;
	ld.global.nc.u32 	%r42, [%rd35];
	shl.b32 	%r33, %r42, 7;
	add.s32 	%r34, %r33, %r7;
	mul.wide.s32 	%rd36, %r34, 4;
	add.s64 	%rd38, %rd31, %rd36;
	ld.global.nc.u32 	%r43, [%rd38];
	setp.eq.s32 	%p17, %r43, -1;
	setp.ne.s32 	%p10, %r42, 0;
	and.pred  	%p11, %p10, %p17;
	@%p11 bra 	$L__BB0_5;
$L__BB0_6:
	selp.b32 	%r48, 0, %r43, %p17;
	mul.wide.s32 	%rd39, %r48, 8;
	mov.u64 	%rd40, d_maskLow;
	add.s64 	%rd41, %rd40, %rd39;
	ld.global.nc.u64 	%rd5, [%rd41];
	not.b64 	%rd42, %rd67;
	and.b64  	%rd65, %rd5, %rd42;
	setp.eq.s64 	%p12, %rd65, 0;
	@%p12 bra 	$L__BB0_8;
$L__BB0_7:
	neg.s64 	%rd43, %rd65;
	and.b64  	%rd44, %rd65, %rd43;
	clz.b64 	%r35, %rd44;
	mul.wide.u32 	%rd45, %r35, 4;
	mov.u64 	%rd46, d_patternWeights;
	sub.s64 	%rd47, %rd46, %rd45;
	ld.global.nc.u32 	%r36, [%rd47+252];
	add.s32 	%r45, %r36, %r45;
	add.s64 	%rd48, %rd65, -1;
	and.b64  	%rd65, %rd48, %rd65;
	setp.ne.s64 	%p13, %rd65, 0;
	@%p13 bra 	$L__BB0_7;
$L__BB0_8:
	or.b64  	%rd67, %rd5, %rd67;
	mov.u64 	%rd50, d_maskHigh;
	add.s64 	%rd51, %rd50, %rd39;
	ld.global.nc.u64 	%rd10, [%rd51];
	not.b64 	%rd52, %rd68;
	and.b64  	%rd66, %rd10, %rd52;
	setp.eq.s64 	%p14, %rd66, 0;
	@%p14 bra 	$L__BB0_10;
$L__BB0_9:
	neg.s64 	%rd53, %rd66;
	and.b64  	%rd54, %rd66, %rd53;
	clz.b64 	%r37, %rd54;
	mul.wide.u32 	%rd55, %r37, 4;
	xor.b64  	%rd56, %rd55, 508;
	mov.u64 	%rd57, d_patternWeights;
	add.s64 	%rd58, %rd57, %rd56;
	ld.global.nc.u32 	%r38, [%rd58];
	add.s32 	%r45, %r38, %r45;
	add.s64 	%rd59, %rd66, -1;
	and.b64  	%rd66, %rd59, %rd66;
	setp.ne.s64 	%p15, %rd66, 0;
	@%p15 bra 	$L__BB0_9;
$L__BB0_10:
	or.b64  	%rd68, %rd10, %rd68;
$L__BB0_11:
	add.s32 	%r39, %r39, 1;
	setp.ne.s32 	%p16, %r39, %r3;
	mov.u32 	%r42, %r48;
	@%p16 bra 	$L__BB0_3;
$L__BB0_12:
	cvta.to.global.u64 	%rd60, %rd20;
	add.s64 	%rd62, %rd60, %rd23;
	st.global.u32 	[%rd62], %r45;
$L__BB0_13:
	ret;

}


// ===== COMPILED SASS (sm_100) =====

	.target	sm_100

	.elftype	@"ET_EXEC"


//--------------------- .note.nv.tkinfo           --------------------------
	.section	.note.nv.tkinfo,"",@"SHT_NOTE"
	.sectionflags	@"SHF_NOTE_NV_TKINFO"
	.tkinfo
        /*0018*/ 	.word	0x00000002
        /*0030*/ 	.string	""
        /*0030*/ 	.string	"ptxas"
        /*0030*/ 	.string	"Cuda compilation tools, release 13.0, V13.0.88"
        /*0030*/ 	.string	"Build cuda_13.0.r13.0/compiler.36424714_0"
        /*0030*/ 	.string	"-arch sm_100 -m 64 "



//--------------------- .note.nv.cuinfo           --------------------------
	.section	.note.nv.cuinfo,"",@"SHT_NOTE"
	.sectionflags	@"SHF_NOTE_NV_CUINFO"
        /*0018*/ 	.short	0x0002
        /*001a*/ 	.short	0x0064
        /*001c*/ 	.short	0x0082
	.zero		2


//--------------------- .nv.info                  --------------------------
	.section	.nv.info,"",@"SHT_CUDA_INFO"
	.align	4


	//----- nvinfo : EIATTR_REGCOUNT
	.align		4
        /*0000*/ 	.byte	0x04, 0x2f
        /*0002*/ 	.short	(.L_6 - .L_5)
	.align		4
.L_5:
        /*0004*/ 	.word	index@(_Z15ahoSearchKernelPKcPKiS2_iPi)
        /*0008*/ 	.word	0x0000001b


	//----- nvinfo : EIATTR_FRAME_SIZE
	.align		4
.L_6:
        /*000c*/ 	.byte	0x04, 0x11
        /*000e*/ 	.short	(.L_8 - .L_7)
	.align		4
.L_7:
        /*0010*/ 	.word	index@(_Z15ahoSearchKernelPKcPKiS2_iPi)
        /*0014*/ 	.word	0x00000000


	//----- nvinfo : EIATTR_MIN_STACK_SIZE
	.align		4
.L_8:
        /*0018*/ 	.byte	0x04, 0x12
        /*001a*/ 	.short	(.L_10 - .L_9)
	.align		4
.L_9:
        /*001c*/ 	.word	index@(_Z15ahoSearchKernelPKcPKiS2_iPi)
        /*0020*/ 	.word	0x00000000
.L_10:


//--------------------- .nv.compat                --------------------------
	.section	.nv.compat,"",@"SHT_CUDA_COMPAT_INFO"
	.align	4
        /*0000*/ 	.byte	0x02, 0x09, 0x00, 0x00, 0x02, 0x02, 0x01, 0x00, 0x02, 0x05, 0x05, 0x00, 0x03, 0x07, 0x01, 0x01
        /*0010*/ 	.byte	0x02, 0x03, 0x00, 0x00, 0x02, 0x06, 0x01, 0x00, 0x04, 0x0b, 0x08, 0x00, 0x09, 0x00, 0x00, 0x00
        /*0020*/ 	.byte	0x00, 0x00, 0x00, 0x00


//--------------------- .nv.info._Z15ahoSearchKernelPKcPKiS2_iPi --------------------------
	.section	.nv.info._Z15ahoSearchKernelPKcPKiS2_iPi,"",@"SHT_CUDA_INFO"
	.sectionflags	@""
	.align	4


	//----- nvinfo : EIATTR_CUDA_API_VERSION
	.align		4
        /*0000*/ 	.byte	0x04, 0x37
        /*0002*/ 	.short	(.L_12 - .L_11)
.L_11:
        /*0004*/ 	.word	0x00000082


	//----- nvinfo : EIATTR_KPARAM_INFO
	.align		4
.L_12:
        /*0008*/ 	.byte	0x04, 0x17
        /*000a*/ 	.short	(.L_14 - .L_13)
.L_13:
        /*000c*/ 	.word	0x00000000
        /*0010*/ 	.short	0x0004
        /*0012*/ 	.short	0x0020
        /*0014*/ 	.byte	0x00, 0xf5, 0x21, 0x00


	//----- nvinfo : EIATTR_KPARAM_INFO
	.align		4
.L_14:
        /*0018*/ 	.byte	0x04, 0x17
        /*001a*/ 	.short	(.L_16 - .L_15)
.L_15:
        /*001c*/ 	.word	0x00000000
        /*0020*/ 	.short	0x0003
        /*0022*/ 	.short	0x0018
        /*0024*/ 	.byte	0x00, 0xf0, 0x11, 0x00


	//----- nvinfo : EIATTR_KPARAM_INFO
	.align		4
.L_16:
        /*0028*/ 	.byte	0x04, 0x17
        /*002a*/ 	.short	(.L_18 - .L_17)
.L_17:
        /*002c*/ 	.word	0x00000000
        /*0030*/ 	.short	0x0002
        /*0032*/ 	.short	0x0010
        /*0034*/ 	.byte	0x00, 0xf5, 0x21, 0x00


	//----- nvinfo : EIATTR_KPARAM_INFO
	.align		4
.L_18:
        /*0038*/ 	.byte	0x04, 0x17
        /*003a*/ 	.short	(.L_20 - .L_19)
.L_19:
        /*003c*/ 	.word	0x00000000
        /*0040*/ 	.short	0x0001
        /*0042*/ 	.short	0x0008
        /*0044*/ 	.byte	0x00, 0xf5, 0x21, 0x00


	//----- nvinfo : EIATTR_KPARAM_INFO
	.align		4
.L_20:
        /*0048*/ 	.byte	0x04, 0x17
        /*004a*/ 	.short	(.L_22 - .L_21)
.L_21:
        /*004c*/ 	.word	0x00000000
        /*0050*/ 	.short	0x0000
        /*0052*/ 	.short	0x0000
        /*0054*/ 	.byte	0x00, 0xf5, 0x21, 0x00


	//----- nvinfo : EIATTR_SPARSE_MMA_MASK
	.align		4
.L_22:
        /*0058*/ 	.byte	0x03, 0x50
        /*005a*/ 	.short	0x0000


	//----- nvinfo : EIATTR_MAXREG_COUNT
	.align		4
        /*005c*/ 	.byte	0x03, 0x1b
        /*005e*/ 	.short	0x00ff


	//----- nvinfo : EIATTR_MERCURY_ISA_VERSION
	.align		4
        /*0060*/ 	.byte	0x03, 0x5f
        /*0062*/ 	.short	0x0101


	//----- nvinfo : EIATTR_VRC_CTA_INIT_COUNT
	.align		4
        /*0064*/ 	.byte	0x02, 0x4a
	.zero		1
	.zero		1


	//----- nvinfo : EIATTR_EXIT_INSTR_OFFSETS
	.align		4
        /*0068*/ 	.byte	0x04, 0x1c
        /*006a*/ 	.short	(.L_24 - .L_23)


	//   ....[0]....
.L_23:
        /*006c*/ 	.word	0x00000070


	//   ....[1]....
        /*0070*/ 	.word	0x00000860


	//----- nvinfo : EIATTR_CRS_STACK_SIZE
	.align		4
.L_24:
        /*0074*/ 	.byte	0x04, 0x1e
        /*0076*/ 	.short	(.L_26 - .L_25)
.L_25:
        /*0078*/ 	.word	0x00000000


	//----- nvinfo : EIATTR_CBANK_PARAM_SIZE
	.align		4
.L_26:
        /*007c*/ 	.byte	0x03, 0x19
        /*007e*/ 	.short	0x0028


	//----- nvinfo : EIATTR_PARAM_CBANK
	.align		4
        /*0080*/ 	.byte	0x04, 0x0a
        /*0082*/ 	.short	(.L_28 - .L_27)
	.align		4
.L_27:
        /*0084*/ 	.word	index@(.nv.constant0._Z15ahoSearchKernelPKcPKiS2_iPi)
        /*0088*/ 	.short	0x0380
        /*008a*/ 	.short	0x0028


	//----- nvinfo : EIATTR_SW_WAR
	.align		4
.L_28:
        /*008c*/ 	.byte	0x04, 0x36
        /*008e*/ 	.short	(.L_30 - .L_29)
.L_29:
        /*0090*/ 	.word	0x00000008
.L_30:


//--------------------- .nv.callgraph             --------------------------
	.section	.nv.callgraph,"",@"SHT_CUDA_CALLGRAPH"
	.align	4
	.sectionentsize	8
	.align		4
        /*0000*/ 	.word	0x00000000
	.align		4
        /*0004*/ 	.word	0xffffffff
	.align		4
        /*0008*/ 	.word	0x00000000
	.align		4
        /*000c*/ 	.word	0xfffffffe
	.align		4
        /*0010*/ 	.word	0x00000000
	.align		4
        /*0014*/ 	.word	0xfffffffd
	.align		4
        /*0018*/ 	.word	0x00000000
	.align		4
        /*001c*/ 	.word	0xfffffffc


//--------------------- .nv.constant4             --------------------------
	.section	.nv.constant4,"a",@progbits
	.align	8
	.align		8
.nv.constant4:
        /*0000*/ 	.dword	d_children
	.align		8
        /*0008*/ 	.dword	d_fail
	.align		8
        /*0010*/ 	.dword	d_maskLow
	.align		8
        /*0018*/ 	.dword	d_maskHigh
	.align		8
        /*0020*/ 	.dword	d_patternWeights


//--------------------- .text._Z15ahoSearchKernelPKcPKiS2_iPi --------------------------
	.section	.text._Z15ahoSearchKernelPKcPKiS2_iPi,"ax",@progbits
	.align	128
        .global         _Z15ahoSearchKernelPKcPKiS2_iPi
        .type           _Z15ahoSearchKernelPKcPKiS2_iPi,@function
        .size           _Z15ahoSearchKernelPKcPKiS2_iPi,(.L_x_15 - _Z15ahoSearchKernelPKcPKiS2_iPi)
        .other          _Z15ahoSearchKernelPKcPKiS2_iPi,@"STO_CUDA_ENTRY STV_DEFAULT"
_Z15ahoSearchKernelPKcPKiS2_iPi:
.text._Z15ahoSearchKernelPKcPKiS2_iPi:
[----:B------:R-:W-:Y:S01]  /*0000*/  LDC R1, c[0x0][0x37c] ;  /* 0x0000df00ff017b82 */ /* 0x000fe20000000800 */
[----:B------:R-:W0:Y:S07]  /*0010*/  S2R R3, SR_TID.X ;  /* 0x0000000000037919 */ /* 0x000e2e0000002100 */
[----:B------:R-:W0:Y:S01]  /*0020*/  S2UR UR4, SR_CTAID.X ;  /* 0x00000000000479c3 */ /* 0x000e220000002500 */
[----:B------:R-:W1:Y:S07]  /*0030*/  LDCU UR5, c[0x0][0x398] ;  /* 0x00007300ff0577ac */ /* 0x000e6e0008000800 */
[----:B------:R-:W0:Y:S02]  /*0040*/  LDC R0, c[0x0][0x360] ;  /* 0x0000d800ff007b82 */ /* 0x000e240000000800 */
[----:B0-----:R-:W-:-:S05]  /*0050*/  IMAD R0, R0, UR4, R3 ;  /* 0x0000000400007c24 */ /* 0x001fca000f8e0203 */
[----:B-1----:R-:W-:-:S13]  /*0060*/  ISETP.GE.AND P0, PT, R0, UR5, PT ;  /* 0x0000000500007c0c */ /* 0x002fda000bf06270 */
[----:B------:R-:W-:Y:S05]  /*0070*/  @P0 EXIT ;  /* 0x000000000000094d */ /* 0x000fea0003800000 */
[----:B------:R-:W0:Y:S01]  /*0080*/  LDC.64 R2, c[0x0][0x390] ;  /* 0x0000e400ff027b82 */ /* 0x000e220000000a00 */
[----:B------:R-:W1:Y:S01]  /*0090*/  LDCU.64 UR4, c[0x0][0x358] ;  /* 0x00006b00ff0477ac */ /* 0x000e620008000a00 */
[----:B0-----:R-:W-:-:S05]  /*00a0*/  IMAD.WIDE R2, R0, 0x4, R2 ;  /* 0x0000000400027825 */ /* 0x001fca00078e0202 */
[----:B-1----:R-:W2:Y:S01]  /*00b0*/  LDG.E.CONSTANT R14, desc[UR4][R2.64] ;  /* 0x00000004020e7981 */ /* 0x002ea2000c1e9900 */
[----:B------:R-:W-:Y:S01]  /*00c0*/  BSSY.RECONVERGENT B1, `(.L_x_0) ;  /* 0x0000076000017945 */ /* 0x000fe20003800200 */
[----:B------:R-:W-:Y:S01]  /*00d0*/  IMAD.MOV.U32 R15, RZ, RZ, RZ ;  /* 0x000000ffff0f7224 */ /* 0x000fe200078e00ff */
[----:B--2---:R-:W-:-:S13]  /*00e0*/  ISETP.GE.AND P0, PT, R14, 0x1, PT ;  /* 0x000000010e00780c */ /* 0x004fda0003f06270 */
[----:B------:R-:W-:Y:S05]  /*00f0*/  @!P0 BRA `(.L_x_1) ;  /* 0x0000000400c88947 */ /* 0x000fea0003800000 */
[----:B------:R-:W0:Y:S02]  /*0100*/  LDC.64 R2, c[0x0][0x388] ;  /* 0x0000e200ff027b82 */ /* 0x000e240000000a00 */
[----:B0-----:R-:W-:-:S05]  /*0110*/  IMAD.WIDE R2, R0, 0x4, R2 ;  /* 0x0000000400027825 */ /* 0x001fca00078e0202 */
[----:B------:R-:W2:Y:S01]  /*0120*/  LDG.E.CONSTANT R16, desc[UR4][R2.64] ;  /* 0x0000000402107981 */ /* 0x000ea2000c1e9900 */
[----:B------:R-:W-:Y:S01]  /*0130*/  IMAD.MOV.U32 R17, RZ, RZ, RZ ;  /* 0x000000ffff117224 */ /* 0x000fe200078e00ff */
[----:B------:R-:W-:Y:S01]  /*0140*/  CS2R R18, SRZ ;  /* 0x0000000000127805 */ /* 0x000fe2000001ff00 */
[----:B------:R-:W-:Y:S01]  /*0150*/  IMAD.MOV.U32 R15, RZ, RZ, RZ ;  /* 0x000000ffff0f7224 */ /* 0x000fe200078e00ff */
[----:B------:R-:W-:Y:S01]  /*0160*/  CS2R R20, SRZ ;  /* 0x0000000000147805 */ /* 0x000fe2000001ff00 */
[----:B------:R-:W-:Y:S01]  /*0170*/  IMAD.MOV.U32 R11, RZ, RZ, RZ ;  /* 0x000000ffff0b7224 */ /* 0x000fe200078e00ff */
[----:B--2---:R-:W-:-:S07]  /*0180*/  SHF.R.S32.HI R22, RZ, 0x1f, R16 ;  /* 0x0000001fff167819 */ /* 0x004fce0000011410 */
.L_x_13:
[----:B------:R-:W0:Y:S02]  /*0190*/  LDCU.64 UR6, c[0x0][0x380] ;  /* 0x00007000ff0677ac */ /* 0x000e240008000a00 */
[----:B0-----:R-:W-:-:S04]  /*01a0*/  IADD3 R2, P0, P1, R19, UR6, R16 ;  /* 0x0000000613027c10 */ /* 0x001fc8000f91e010 */
[----:B------:R-:W-:-:S05]  /*01b0*/  IADD3.X R3, PT, PT, RZ, UR7, R22, P0, P1 ;  /* 0x00000007ff037c10 */ /* 0x000fca00087e2416 */
[----:B------:R-:W2:Y:S01]  /*01c0*/  LDG.E.U8.CONSTANT R2, desc[UR4][R2.64] ;  /* 0x0000000402027981 */ /* 0x000ea2000c1e9100 */
[----:B------:R-:W-:Y:S01]  /*01d0*/  VIADD R19, R19, 0x1 ;  /* 0x0000000113137836 */ /* 0x000fe20000000000 */
[----:B------:R-:W-:Y:S01]  /*01e0*/  BSSY.RECONVERGENT B0, `(.L_x_2) ;  /* 0x0000061000007945 */ /* 0x000fe20003800200 */
[----:B------:R-:W-:-:S03]  /*01f0*/  IMAD.MOV.U32 R9, RZ, RZ, RZ ;  /* 0x000000ffff097224 */ /* 0x000fc600078e00ff */
[----:B------:R-:W-:Y:S02]  /*0200*/  ISETP.NE.AND P1, PT, R19, R14, PT ;  /* 0x0000000e1300720c */ /* 0x000fe40003f25270 */
[----:B--2---:R-:W-:-:S04]  /*0210*/  PRMT R24, R2, 0x8880, RZ ;  /* 0x0000888002187816 */ /* 0x004fc800000000ff */
[----:B------:R-:W-:-:S13]  /*0220*/  ISETP.GE.AND P0, PT, R24, RZ, PT ;  /* 0x000000ff1800720c */ /* 0x000fda0003f06270 */
[----:B------:R-:W-:Y:S05]  /*0230*/  @!P0 BRA `(.L_x_3) ;  /* 0x00000004006c8947 */ /* 0x000fea0003800000 */
[----:B------:R-:W0:Y:S01]  /*0240*/  LDC.64 R2, c[0x4][RZ] ;  /* 0x01000000ff027b82 */ /* 0x000e220000000a00 */
[----:B------:R-:W-:-:S07]  /*0250*/  IMAD R13, R11, 0x80, R24 ;  /* 0x000000800b0d7824 */ /* 0x000fce00078e0218 */
[----:B------:R-:W1:Y:S08]  /*0260*/  LDC.64 R4, c[0x4][0x10] ;  /* 0x01000400ff047b82 */ /* 0x000e700000000a00 */
[----:B------:R-:W2:Y:S01]  /*0270*/  LDC.64 R6, c[0x4][0x18] ;  /* 0x01000600ff067b82 */ /* 0x000ea20000000a00 */
[----:B0-----:R-:W-:-:S07]  /*0280*/  IMAD.WIDE R12, R13, 0x4, R2 ;  /* 0x000000040d0c7825 */ /* 0x001fce00078e0202 */
[----:B------:R-:W0:Y:S01]  /*0290*/  LDC.64 R8, c[0x4][0x8] ;  /* 0x01000200ff087b82 */ /* 0x000e220000000a00 */
[----:B------:R-:W3:Y:S01]  /*02a0*/  LDG.E.CONSTANT R12, desc[UR4][R12.64] ;  /* 0x000000040c0c7981 */ /* 0x000ee2000c1e9900 */
[----:B------:R-:W-:Y:S01]  /*02b0*/  BSSY.RECONVERGENT B2, `(.L_x_4) ;  /* 0x000000e000027945 */ /* 0x000fe20003800200 */
[C---:B---3--:R-:W-:Y:S02]  /*02c0*/  ISETP.NE.AND P0, PT, R12.reuse, -0x1, PT ;  /* 0xffffffff0c00780c */ /* 0x048fe40003f05270 */
[----:B------:R-:W-:Y:S02]  /*02d0*/  ISETP.EQ.AND P2, PT, R12, -0x1, PT ;  /* 0xffffffff0c00780c */ /* 0x000fe40003f42270 */
[----:B------:R-:W-:-:S13]  /*02e0*/  ISETP.EQ.OR P0, PT, R11, RZ, P0 ;  /* 0x000000ff0b00720c */ /* 0x000fda0000702670 */
[----:B012---:R-:W-:Y:S05]  /*02f0*/  @P0 BRA `(.L_x_5) ;  /* 0x0000000000240947 */ /* 0x007fea0003800000 */
.L_x_6:
[----:B------:R-:W-:-:S06]  /*0300*/  IMAD.WIDE R10, R11, 0x4, R8 ;  /* 0x000000040b0a7825 */ /* 0x000fcc00078e0208 */
[----:B------:R-:W2:Y:S02]  /*0310*/  LDG.E.CONSTANT R11, desc[UR4][R10.64] ;  /* 0x000000040a0b7981 */ /* 0x000ea4000c1e9900 */
[----:B--2---:R-:W-:-:S04]  /*0320*/  IMAD R13, R11, 0x80, R24 ;  /* 0x000000800b0d7824 */ /* 0x004fc800078e0218 */
[----:B------:R-:W-:-:S06]  /*0330*/  IMAD.WIDE R12, R13, 0x4, R2 ;  /* 0x000000040d0c7825 */ /* 0x000fcc00078e0202 */
[----:B------:R-:W2:Y:S01]  /*0340*/  LDG.E.CONSTANT R12, desc[UR4][R12.64] ;  /* 0x000000040c0c7981 */ /* 0x000ea2000c1e9900 */
[----:B------:R-:W-:Y:S02]  /*0350*/  ISETP.NE.AND P3, PT, R11, RZ, PT ;  /* 0x000000ff0b00720c */ /* 0x000fe40003f65270 */
[----:B--2---:R-:W-:-:S04]  /*0360*/  ISETP.NE.AND P0, PT, R12, -0x1, PT ;  /* 0xffffffff0c00780c */ /* 0x004fc80003f05270 */
[----:B------:R-:W-:-:S09]  /*0370*/  PLOP3.LUT P2, PT, P0, PT, PT, 0x8, 0x80 ;  /* 0x000000000080781c */ /* 0x000fd2000074e170 */
[----:B------:R-:W-:Y:S05]  /*0380*/  @!P0 BRA P3, `(.L_x_6) ;  /* 0xfffffffc00dc8947 */ /* 0x000fea000183ffff */
.L_x_5:
[----:B------:R-:W-:Y:S05]  /*0390*/  BSYNC.RECONVERGENT B2 ;  /* 0x0000000000027941 */ /* 0x000fea0003800200 */
.L_x_4:
[----:B------:R-:W-:-:S05]  /*03a0*/  SEL R9, R12, RZ, !P2 ;  /* 0x000000ff0c097207 */ /* 0x000fca0005000000 */
[----:B------:R-:W-:-:S04]  /*03b0*/  IMAD.WIDE R4, R9, 0x8, R4 ;  /* 0x0000000809047825 */ /* 0x000fc800078e0204 */
[----:B------:R-:W-:Y:S02]  /*03c0*/  IMAD.WIDE R2, R9, 0x8, R6 ;  /* 0x0000000809027825 */ /* 0x000fe400078e0206 */
[----:B------:R-:W2:Y:S04]  /*03d0*/  LDG.E.64.CONSTANT R4, desc[UR4][R4.64] ;  /* 0x0000000404047981 */ /* 0x000ea8000c1e9b00 */
[----:B------:R-:W3:Y:S01]  /*03e0*/  LDG.E.64.CONSTANT R2, desc[UR4][R2.64] ;  /* 0x0000000402027981 */ /* 0x000ee2000c1e9b00 */
[----:B------:R-:W-:Y:S01]  /*03f0*/  BSSY.RECONVERGENT B2, `(.L_x_7) ;  /* 0x0000022000027945 */ /* 0x000fe20003800200 */
[----:B--2---:R-:W-:Y:S02]  /*0400*/  LOP3.LUT R8, R4, R20, RZ, 0x30, !PT ;  /* 0x0000001404087212 */ /* 0x004fe400078e30ff */
[----:B------:R-:W-:-:S02]  /*0410*/  LOP3.LUT R10, R5, R21, RZ, 0x30, !PT ;  /* 0x00000015050a7212 */ /* 0x000fc400078e30ff */
[----:B------:R-:W-:Y:S02]  /*0420*/  ISETP.NE.U32.AND P2, PT, R8, RZ, PT ;  /* 0x000000ff0800720c */ /* 0x000fe40003f45070 */
[----:B---3--:R-:W-:Y:S02]  /*0430*/  LOP3.LUT R7, R2, R17, RZ, 0x30, !PT ;  /* 0x0000001102077212 */ /* 0x008fe400078e30ff */
[----:B------:R-:W-:Y:S02]  /*0440*/  ISETP.NE.AND.EX P2, PT, R10, RZ, PT, P2 ;  /* 0x000000ff0a00720c */ /* 0x000fe40003f45320 */
[----:B------:R-:W-:Y:S02]  /*0450*/  LOP3.LUT R6, R3, R18, RZ, 0x30, !PT ;  /* 0x0000001203067212 */ /* 0x000fe400078e30ff */
[----:B------:R-:W-:Y:S02]  /*0460*/  ISETP.NE.U32.AND P0, PT, R7, RZ, PT ;  /* 0x000000ff0700720c */ /* 0x000fe40003f05070 */
[----:B------:R-:W-:-:S02]  /*0470*/  LOP3.LUT R20, R4, R20, RZ, 0xfc, !PT ;  /* 0x0000001404147212 */ /* 0x000fc400078efcff */
[----:B------:R-:W-:Y:S02]  /*0480*/  ISETP.NE.AND.EX P0, PT, R6, RZ, PT, P0 ;  /* 0x000000ff0600720c */ /* 0x000fe40003f05300 */
[----:B------:R-:W-:-:S03]  /*0490*/  LOP3.LUT R21, R5, R21, RZ, 0xfc, !PT ;  /* 0x0000001505157212 */ /* 0x000fc600078efcff */
[----:B------:R-:W-:Y:S08]  /*04a0*/  @!P2 BRA `(.L_x_8) ;  /* 0x000000000058a947 */ /* 0x000ff00003800000 */
.L_x_9:
[----:B------:R-:W-:Y:S01]  /*04b0*/  IADD3 R5, P2, PT, RZ, -R8, RZ ;  /* 0x80000008ff057210 */ /* 0x000fe20007f5e0ff */
[----:B------:R-:W0:Y:S04]  /*04c0*/  LDCU.64 UR6, c[0x4][0x20] ;  /* 0x01000400ff0677ac */ /* 0x000e280008000a00 */
[----:B------:R-:W-:-:S05]  /*04d0*/  IMAD.X R11, RZ, RZ, ~R10, P2 ;  /* 0x000000ffff0b7224 */ /* 0x000fca00010e0e0a */
[----:B------:R-:W-:-:S04]  /*04e0*/  LOP3.LUT R12, R10, R11, RZ, 0xc0, !PT ;  /* 0x0000000b0a0c7212 */ /* 0x000fc800078ec0ff */
[----:B------:R-:W-:-:S13]  /*04f0*/  ISETP.NE.U32.AND P2, PT, R12, RZ, PT ;  /* 0x000000ff0c00720c */ /* 0x000fda0003f45070 */
[----:B------:R-:W-:-:S04]  /*0500*/  @!P2 LOP3.LUT R12, R8, R5, RZ, 0xc0, !PT ;  /* 0x00000005080ca212 */ /* 0x000fc800078ec0ff */
[----:B------:R-:W1:Y:S02]  /*0510*/  FLO.U32 R4, R12 ;  /* 0x0000000c00047300 */ /* 0x000e6400000e0000 */
[C---:B-1----:R-:W-:Y:S02]  /*0520*/  IADD3 R5, PT, PT, -R4.reuse, 0x1f, RZ ;  /* 0x0000001f04057810 */ /* 0x042fe40007ffe1ff */
[----:B------:R-:W-:-:S03]  /*0530*/  IADD3 R4, PT, PT, -R4, 0x3f, RZ ;  /* 0x0000003f04047810 */ /* 0x000fc60007ffe1ff */
[----:B------:R-:W-:-:S04]  /*0540*/  @P2 IMAD.MOV R4, RZ, RZ, R5 ;  /* 0x000000ffff042224 */ /* 0x000fc800078e0205 */
[----:B------:R-:W-:-:S03]  /*0550*/  IMAD.WIDE.U32 R4, R4, 0x4, RZ ;  /* 0x0000000404047825 */ /* 0x000fc600078e00ff */
[----:B0-----:R-:W-:-:S04]  /*0560*/  IADD3 R4, P2, PT, -R4, UR6, RZ ;  /* 0x0000000604047c10 */ /* 0x001fc8000ff5e1ff */
[----:B------:R-:W-:-:S05]  /*0570*/  IADD3.X R5, PT, PT, ~R5, UR7, RZ, P2, !PT ;  /* 0x0000000705057c10 */ /* 0x000fca00097fe5ff */
[----:B------:R-:W2:Y:S01]  /*0580*/  LDG.E.CONSTANT R4, desc[UR4][R4.64+0xfc] ;  /* 0x0000fc0404047981 */ /* 0x000ea2000c1e9900 */
[----:B------:R-:W-:-:S04]  /*0590*/  IADD3 R11, P2, PT, R8, -0x1, RZ ;  /* 0xffffffff080b7810 */ /* 0x000fc80007f5e0ff */
[----:B------:R-:W-:Y:S02]  /*05a0*/  IADD3.X R13, PT, PT, R10, -0x1, RZ, P2, !PT ;  /* 0xffffffff0a0d7810 */ /* 0x000fe400017fe4ff */
[----:B------:R-:W-:Y:S02]  /*05b0*/  LOP3.LUT R8, R11, R8, RZ, 0xc0, !PT ;  /* 0x000000080b087212 */ /* 0x000fe400078ec0ff */
[----:B------:R-:W-:Y:S02]  /*05c0*/  LOP3.LUT R10, R13, R10, RZ, 0xc0, !PT ;  /* 0x0000000a0d0a7212 */ /* 0x000fe400078ec0ff */
[----:B------:R-:W-:-:S04]  /*05d0*/  ISETP.NE.U32.AND P2, PT, R8, RZ, PT ;  /* 0x000000ff0800720c */ /* 0x000fc80003f45070 */
[----:B------:R-:W-:Y:S01]  /*05e0*/  ISETP.NE.AND.EX P2, PT, R10, RZ, PT, P2 ;  /* 0x000000ff0a00720c */ /* 0x000fe20003f45320 */
[----:B--2---:R-:W-:-:S12]  /*05f0*/  IMAD.IADD R15, R4, 0x1, R15 ;  /* 0x00000001040f7824 */ /* 0x004fd800078e020f */
[----:B------:R-:W-:Y:S05]  /*0600*/  @P2 BRA `(.L_x_9) ;  /* 0xfffffffc00a82947 */ /* 0x000fea000383ffff */
.L_x_8:
[----:B------:R-:W-:Y:S05]  /*0610*/  BSYNC.RECONVERGENT B2 ;  /* 0x0000000000027941 */ /* 0x000fea0003800200 */
.L_x_7:
[----:B------:R-:W-:Y:S04]  /*0620*/  BSSY.RECONVERGENT B2, `(.L_x_10) ;  /* 0x000001a000027945 */ /* 0x000fe80003800200 */
[----:B------:R-:W-:Y:S05]  /*0630*/  @!P0 BRA `(.L_x_11) ;  /* 0x0000000000608947 */ /* 0x000fea0003800000 */
[----:B------:R-:W-:-:S07]  /*0640*/  IMAD.MOV.U32 R11, RZ, RZ, R6 ;  /* 0x000000ffff0b7224 */ /* 0x000fce00078e0006 */
.L_x_12:
        /* <DEDUP_REMOVED lines=11> */
[----:B------:R-:W-:-:S04]  /*0700*/  LOP3.LUT R4, R4, 0x1fc, RZ, 0x3c, !PT ;  /* 0x000001fc04047812 */ /* 0x000fc800078e3cff */
[----:B0-----:R-:W-:-:S04]  /*0710*/  IADD3 R4, P0, PT, R4, UR6, RZ ;  /* 0x0000000604047c10 */ /* 0x001fc8000ff1e0ff */
[----:B------:R-:W-:-:S05]  /*0720*/  IADD3.X R5, PT, PT, R5, UR7, RZ, P0, !PT ;  /* 0x0000000705057c10 */ /* 0x000fca00087fe4ff */
        /* <DEDUP_REMOVED lines=9> */
.L_x_11:
[----:B------:R-:W-:Y:S05]  /*07c0*/  BSYNC.RECONVERGENT B2 ;  /* 0x0000000000027941 */ /* 0x000fea0003800200 */
.L_x_10:
[----:B------:R-:W-:Y:S02]  /*07d0*/  LOP3.LUT R17, R2, R17, RZ, 0xfc, !PT ;  /* 0x0000001102117212 */ /* 0x000fe400078efcff */
[----:B------:R-:W-:-:S07]  /*07e0*/  LOP3.LUT R18, R3, R18, RZ, 0xfc, !PT ;  /* 0x0000001203127212 */ /* 0x000fce00078efcff */
.L_x_3:
[----:B------:R-:W-:Y:S05]  /*07f0*/  BSYNC.RECONVERGENT B0 ;  /* 0x0000000000007941 */ /* 0x000fea0003800200 */
.L_x_2:
[----:B------:R-:W-:Y:S01]  /*0800*/  IMAD.MOV.U32 R11, RZ, RZ, R9 ;  /* 0x000000ffff0b7224 */ /* 0x000fe200078e0009 */
[----:B------:R-:W-:Y:S06]  /*0810*/  @P1 BRA `(.L_x_13) ;  /* 0xfffffff8005c1947 */ /* 0x000fec000383ffff */
.L_x_1:
[----:B------:R-:W-:Y:S05]  /*0820*/  BSYNC.RECONVERGENT B1 ;  /* 0x0000000000017941 */ /* 0x000fea0003800200 */
.L_x_0:
[----:B------:R-:W0:Y:S02]  /*0830*/  LDC.64 R2, c[0x0][0x3a0] ;  /* 0x0000e800ff027b82 */ /* 0x000e240000000a00 */
[----:B0-----:R-:W-:-:S05]  /*0840*/  IMAD.WIDE R2, R0, 0x4, R2 ;  /* 0x0000000400027825 */ /* 0x001fca00078e0202 */
[----:B------:R-:W-:Y:S01]  /*0850*/  STG.E desc[UR4][R2.64], R15 ;  /* 0x0000000f02007986 */ /* 0x000fe2000c101904 */
[----:B------:R-:W-:Y:S05]  /*0860*/  EXIT ;  /* 0x000000000000794d */ /* 0x000fea0003800000 */
.L_x_14:
[----:B------:R-:W-:-:S00]  /*0870*/  BRA `(.L_x_14) ;  /* 0xfffffffc00fc7947 */ /* 0x000fc0000383ffff */
[----:B------:R-:W-:-:S00]  /*0880*/  NOP ;  /* 0x0000000000007918 */ /* 0x000fc00000000000 */
[----:B------:R-:W-:-:S00]  /*0890*/  NOP ;  /* 0x0000000000007918 */ /* 0x000fc00000000000 */
[----:B------:R-:W-:-:S00]  /*08a0*/  NOP ;  /* 0x0000000000007918 */ /* 0x000fc00000000000 */
[----:B------:R-:W-:-:S00]  /*08b0*/  NOP ;  /* 0x0000000000007918 */ /* 0x000fc00000000000 */
[----:B------:R-:W-:-:S00]  /*08c0*/  NOP ;  /* 0x0000000000007918 */ /* 0x000fc00000000000 */
[----:B------:R-:W-:-:S00]  /*08d0*/  NOP ;  /* 0x0000000000007918 */ /* 0x000fc00000000000 */
[----:B------:R-:W-:-:S00]  /*08e0*/  NOP ;  /* 0x0000000000007918 */ /* 0x000fc00000000000 */
[----:B------:R-:W-:-:S00]  /*08f0*/  NOP ;  /* 0x0000000000007918 */ /* 0x000fc00000000000 */
.L_x_15:


//--------------------- .nv.shared.reserved.0     --------------------------
	.section	.nv.shared.reserved.0,"aw",@nobits
	.weak		__nv_reservedSMEM_offset_0_alias
	.size		__nv_reservedSMEM_offset_0_alias, 0, 64
	.other		__nv_reservedSMEM_offset_0_alias,@"STO_CUDA_RESERVED_SHARED STV_DEFAULT"
__nv_reservedSMEM_offset_0_alias:
	.zero		0
	.zero		64


//--------------------- .nv.global                --------------------------
	.section	.nv.global,"aw",@nobits
	.align	8
.nv.global:
	.type		d_maskLow,@object
	.size		d_maskLow,(d_maskHigh - d_maskLow)
d_maskLow:
	.zero		65536
	.type		d_maskHigh,@object
	.size		d_maskHigh,(d_patternWeights - d_maskHigh)
d_maskHigh:
	.zero		65536
	.type		d_patternWeights,@object
	.size		d_patternWeights,(d_fail - d_patternWeights)
d_patternWeights:
	.zero		1024
	.type		d_fail,@object
	.size		d_fail,(d_children - d_fail)
d_fail:
	.zero		32768
	.type		d_children,@object
	.size		d_children,(.L_0 - d_children)
d_children:
	.zero		4194304
.L_0:


//--------------------- .nv.constant0._Z15ahoSearchKernelPKcPKiS2_iPi --------------------------
	.section	.nv.constant0._Z15ahoSearchKernelPKcPKiS2_iPi,"a",@progbits
	.sectionflags	@""
	.align	4
.nv.constant0._Z15ahoSearchKernelPKcPKiS2_iPi:
	.zero		936


//--------------------- SYMBOLS --------------------------

	.type		.nv.reservedSmem.offset0,@object
	.size		.nv.reservedSmem.offset0,0x4
